//
// Generated by NVIDIA NVVM Compiler
//
// Compiler Build ID: CL-36424714
// Cuda compilation tools, release 13.0, V13.0.88
// Based on NVVM 20.0.0
//

.version 9.0
.target sm_100
.address_size 64

	// .globl	_Z18detectChangeKernelPii
.extern .func  (.param .b32 func_retval0) vprintf
(
	.param .b64 vprintf_param_0,
	.param .b64 vprintf_param_1
)
;
.global .align 1 .b8 $str[12] = {115, 116, 105, 108, 108, 32, 108, 111, 111, 112, 10};
.global .align 1 .b8 $str$1[42] = {67, 104, 97, 110, 103, 101, 32, 100, 101, 116, 101, 99, 116, 101, 100, 32, 105, 110, 32, 71, 80, 85, 49, 39, 115, 32, 109, 101, 109, 111, 114, 121, 32, 98, 121, 32, 71, 80, 85, 49, 10};

.visible .entry _Z18detectChangeKernelPii(
	.param .u64 .ptr .align 1 _Z18detectChangeKernelPii_param_0,
	.param .u32 _Z18detectChangeKernelPii_param_1
)
{
	.reg .pred 	%p<4>;
	.reg .b32 	%r<18>;
	.reg .b64 	%rd<7>;

	ld.param.u64 	%rd2, [_Z18detectChangeKernelPii_param_0];
	ld.param.u32 	%r7, [_Z18detectChangeKernelPii_param_1];
	cvta.to.global.u64 	%rd1, %rd2;
	ld.global.u32 	%r17, [%rd1];
	setp.eq.s32 	%p1, %r17, %r7;
	@%p1 bra 	$L__BB0_5;
	mov.b32 	%r16, 0;
	mov.u64 	%rd3, $str;
$L__BB0_2:
	add.s32 	%r4, %r16, 1;
	mad.lo.s32 	%r9, %r16, 1757569337, 1757569337;
	shf.l.wrap.b32 	%r10, %r9, %r9, 26;
	setp.gt.u32 	%p2, %r10, 4294;
	@%p2 bra 	$L__BB0_4;
	cvta.global.u64 	%rd4, %rd3;
	{ // callseq 0, 0
	.param .b64 param0;
	st.param.b64 	[param0], %rd4;
	.param .b64 param1;
	st.param.b64 	[param1], 0;
	.param .b32 retval0;
	call.uni (retval0), 
	vprintf, 
	(
	param0, 
	param1
	);
	ld.param.b32 	%r11, [retval0];
	} // callseq 0
	ld.global.u32 	%r17, [%rd1];
$L__BB0_4:
	setp.ne.s32 	%p3, %r17, %r7;
	mov.u32 	%r16, %r4;
	@%p3 bra 	$L__BB0_2;
$L__BB0_5:
	mov.u64 	%rd5, $str$1;
	cvta.global.u64 	%rd6, %rd5;
	{ // callseq 1, 0
	.param .b64 param0;
	st.param.b64 	[param0], %rd6;
	.param .b64 param1;
	st.param.b64 	[param1], 0;
	.param .b32 retval0;
	call.uni (retval0), 
	vprintf, 
	(
	param0, 
	param1
	);
	ld.param.b32 	%r13, [retval0];
	} // callseq 1
	ret;

}
	// .globl	_Z17updateValueKernelPii
.visible .entry _Z17updateValueKernelPii(
	.param .u64 .ptr .align 1 _Z17updateValueKernelPii_param_0,
	.param .u32 _Z17updateValueKernelPii_param_1
)
{
	.reg .b32 	%r<2>;
	.reg .b64 	%rd<3>;

	ld.param.u64 	%rd1, [_Z17updateValueKernelPii_param_0];
	ld.param.u32 	%r1, [_Z17updateValueKernelPii_param_1];
	cvta.to.global.u64 	%rd2, %rd1;
	st.global.u32 	[%rd2], %r1;
	ret;

}


// ===== COMPILED SASS (sm_100) =====

	.target	sm_100

	.elftype	@"ET_EXEC"


//--------------------- .note.nv.tkinfo           --------------------------
	.section	.note.nv.tkinfo,"",@"SHT_NOTE"
	.sectionflags	@"SHF_NOTE_NV_TKINFO"
	.tkinfo
        /*0018*/ 	.word	0x00000002
        /*0030*/ 	.string	""
        /*0030*/ 	.string	"ptxas"
        /*0030*/ 	.string	"Cuda compilation tools, release 13.0, V13.0.88"
        /*0030*/ 	.string	"Build cuda_13.0.r13.0/compiler.36424714_0"
        /*0030*/ 	.string	"-arch sm_100 -m 64 "



//--------------------- .note.nv.cuinfo           --------------------------
	.section	.note.nv.cuinfo,"",@"SHT_NOTE"
	.sectionflags	@"SHF_NOTE_NV_CUINFO"
        /*0018*/ 	.short	0x0002
        /*001a*/ 	.short	0x0064
        /*001c*/ 	.short	0x0082
	.zero		2


//--------------------- .nv.info                  --------------------------
	.section	.nv.info,"",@"SHT_CUDA_INFO"
	.align	4


	//----- nvinfo : EIATTR_REGCOUNT
	.align		4
        /*0000*/ 	.byte	0x04, 0x2f
        /*0002*/ 	.short	(.L_3 - .L_2)
	.align		4
.L_2:
        /*0004*/ 	.word	index@(_Z18detectChangeKernelPii)
        /*0008*/ 	.word	0x00000018


	//----- nvinfo : EIATTR_FRAME_SIZE
	.align		4
.L_3:
        /*000c*/ 	.byte	0x04, 0x11
        /*000e*/ 	.short	(.L_5 - .L_4)
	.align		4
.L_4:
        /*0010*/ 	.word	index@(_Z18detectChangeKernelPii)
        /*0014*/ 	.word	0x00000000


	//----- nvinfo : EIATTR_REGCOUNT
	.align		4
.L_5:
        /*0018*/ 	.byte	0x04, 0x2f
        /*001a*/ 	.short	(.L_7 - .L_6)
	.align		4
.L_6:
        /*001c*/ 	.word	index@(_Z17updateValueKernelPii)
        /*0020*/ 	.word	0x00000008


	//----- nvinfo : EIATTR_FRAME_SIZE
	.align		4
.L_7:
        /*0024*/ 	.byte	0x04, 0x11
        /*0026*/ 	.short	(.L_9 - .L_8)
	.align		4
.L_8:
        /*0028*/ 	.word	index@(_Z17updateValueKernelPii)
        /*002c*/ 	.word	0x00000000


	//----- nvinfo : EIATTR_MIN_STACK_SIZE
	.align		4
.L_9:
        /*0030*/ 	.byte	0x04, 0x12
        /*0032*/ 	.short	(.L_11 - .L_10)
	.align		4
.L_10:
        /*0034*/ 	.word	index@(_Z17updateValueKernelPii)
        /*0038*/ 	.word	0x00000000


	//----- nvinfo : EIATTR_MIN_STACK_SIZE
	.align		4
.L_11:
        /*003c*/ 	.byte	0x04, 0x12
        /*003e*/ 	.short	(.L_13 - .L_12)
	.align		4
.L_12:
        /*0040*/ 	.word	index@(_Z18detectChangeKernelPii)
        /*0044*/ 	.word	0x00000000
.L_13:


//--------------------- .nv.compat                --------------------------
	.section	.nv.compat,"",@"SHT_CUDA_COMPAT_INFO"
	.align	4
        /*0000*/ 	.byte	0x02, 0x09, 0x00, 0x00, 0x02, 0x02, 0x01, 0x00, 0x02, 0x05, 0x05, 0x00, 0x03, 0x07, 0x01, 0x01
        /*0010*/ 	.byte	0x02, 0x03, 0x00, 0x00, 0x02, 0x06, 0x01, 0x00, 0x04, 0x0b, 0x08, 0x00, 0x09, 0x00, 0x00, 0x00
        /*0020*/ 	.byte	0x00, 0x00, 0x00, 0x00


//--------------------- .nv.info._Z17updateValueKernelPii --------------------------
	.section	.nv.info._Z17updateValueKernelPii,"",@"SHT_CUDA_INFO"
	.sectionflags	@""
	.align	4


	//----- nvinfo : EIATTR_CUDA_API_VERSION
	.align		4
        /*0000*/ 	.byte	0x04, 0x37
        /*0002*/ 	.short	(.L_15 - .L_14)
.L_14:
        /*0004*/ 	.word	0x00000082


	//----- nvinfo : EIATTR_KPARAM_INFO
	.align		4
.L_15:
        /*0008*/ 	.byte	0x04, 0x17
        /*000a*/ 	.short	(.L_17 - .L_16)
.L_16:
        /*000c*/ 	.word	0x00000000
        /*0010*/ 	.short	0x0001
        /*0012*/ 	.short	0x0008
        /*0014*/ 	.byte	0x00, 0xf0, 0x11, 0x00


	//----- nvinfo : EIATTR_KPARAM_INFO
	.align		4
.L_17:
        /*0018*/ 	.byte	0x04, 0x17
        /*001a*/ 	.short	(.L_19 - .L_18)
.L_18:
        /*001c*/ 	.word	0x00000000
        /*0020*/ 	.short	0x0000
        /*0022*/ 	.short	0x0000
        /*0024*/ 	.byte	0x00, 0xf5, 0x21, 0x00


	//----- nvinfo : EIATTR_SPARSE_MMA_MASK
	.align		4
.L_19:
        /*0028*/ 	.byte	0x03, 0x50
        /*002a*/ 	.short	0x0000


	//----- nvinfo : EIATTR_MAXREG_COUNT
	.align		4
        /*002c*/ 	.byte	0x03, 0x1b
        /*002e*/ 	.short	0x00ff


	//----- nvinfo : EIATTR_MERCURY_ISA_VERSION
	.align		4
        /*0030*/ 	.byte	0x03, 0x5f
        /*0032*/ 	.short	0x0101


	//----- nvinfo : EIATTR_VRC_CTA_INIT_COUNT
	.align		4
        /*0034*/ 	.byte	0x02, 0x4a
	.zero		1
	.zero		1


	//----- nvinfo : EIATTR_EXIT_INSTR_OFFSETS
	.align		4
        /*0038*/ 	.byte	0x04, 0x1c
        /*003a*/ 	.short	(.L_21 - .L_20)


	//   ....[0]....
.L_20:
        /*003c*/ 	.word	0x00000050


	//----- nvinfo : EIATTR_CBANK_PARAM_SIZE
	.align		4
.L_21:
        /*0040*/ 	.byte	0x03, 0x19
        /*0042*/ 	.short	0x000c


	//----- nvinfo : EIATTR_PARAM_CBANK
	.align		4
        /*0044*/ 	.byte	0x04, 0x0a
        /*0046*/ 	.short	(.L_23 - .L_22)
	.align		4
.L_22:
        /*0048*/ 	.word	index@(.nv.constant0._Z17updateValueKernelPii)
        /*004c*/ 	.short	0x0380
        /*004e*/ 	.short	0x000c


	//----- nvinfo : EIATTR_SW_WAR
	.align		4
.L_23:
        /*0050*/ 	.byte	0x04, 0x36
        /*0052*/ 	.short	(.L_25 - .L_24)
.L_24:
        /*0054*/ 	.word	0x00000008
.L_25:


//--------------------- .nv.info._Z18detectChangeKernelPii --------------------------
	.section	.nv.info._Z18detectChangeKernelPii,"",@"SHT_CUDA_INFO"
	.sectionflags	@""
	.align	4


	//----- nvinfo : EIATTR_CUDA_API_VERSION
	.align		4
        /*0000*/ 	.byte	0x04, 0x37
        /*0002*/ 	.short	(.L_27 - .L_26)
.L_26:
        /*0004*/ 	.word	0x00000082


	//----- nvinfo : EIATTR_KPARAM_INFO
	.align		4
.L_27:
        /*0008*/ 	.byte	0x04, 0x17
        /*000a*/ 	.short	(.L_29 - .L_28)
.L_28:
        /*000c*/ 	.word	0x00000000
        /*0010*/ 	.short	0x0001
        /*0012*/ 	.short	0x0008
        /*0014*/ 	.byte	0x00, 0xf0, 0x11, 0x00


	//----- nvinfo : EIATTR_KPARAM_INFO
	.align		4
.L_29:
        /*0018*/ 	.byte	0x04, 0x17
        /*001a*/ 	.short	(.L_31 - .L_30)
.L_30:
        /*001c*/ 	.word	0x00000000
        /*0020*/ 	.short	0x0000
        /*0022*/ 	.short	0x0000
        /*0024*/ 	.byte	0x00, 0xf5, 0x21, 0x00


	//----- nvinfo : EIATTR_SPARSE_MMA_MASK
	.align		4
.L_31:
        /*0028*/ 	.byte	0x03, 0x50
        /*002a*/ 	.short	0x0000


	//----- nvinfo : EIATTR_MAXREG_COUNT
	.align		4
        /*002c*/ 	.byte	0x03, 0x1b
        /*002e*/ 	.short	0x00ff


	//----- nvinfo : EIATTR_EXTERNS
	.align		4
        /*0030*/ 	.byte	0x04, 0x0f
        /*0032*/ 	.short	(.L_33 - .L_32)


	//   ....[0]....
	.align		4
.L_32:
        /*0034*/ 	.word	index@(vprintf)


	//----- nvinfo : EIATTR_MERCURY_ISA_VERSION
	.align		4
.L_33:
        /*0038*/ 	.byte	0x03, 0x5f
        /*003a*/ 	.short	0x0101


	//----- nvinfo : EIATTR_VRC_CTA_INIT_COUNT
	.align		4
        /*003c*/ 	.byte	0x02, 0x4a
	.zero		1
	.zero		1


	//----- nvinfo : EIATTR_SYSCALL_OFFSETS
	.align		4
        /*0040*/ 	.byte	0x04, 0x46
        /*0042*/ 	.short	(.L_35 - .L_34)


	//   ....[0]....
.L_34:
        /*0044*/ 	.word	0x00000180


	//   ....[1]....
        /*0048*/ 	.word	0x00000270


	//----- nvinfo : EIATTR_EXIT_INSTR_OFFSETS
	.align		4
.L_35:
        /*004c*/ 	.byte	0x04, 0x1c
        /*004e*/ 	.short	(.L_37 - .L_36)


	//   ....[0]....
.L_36:
        /*0050*/ 	.word	0x00000280


	//----- nvinfo : EIATTR_CRS_STACK_SIZE
	.align		4
.L_37:
        /*0054*/ 	.byte	0x04, 0x1e
        /*0056*/ 	.short	(.L_39 - .L_38)
.L_38:
        /*0058*/ 	.word	0x00000000


	//----- nvinfo : EIATTR_CBANK_PARAM_SIZE
	.align		4
.L_39:
        /*005c*/ 	.byte	0x03, 0x19
        /*005e*/ 	.short	0x000c


	//----- nvinfo : EIATTR_PARAM_CBANK
	.align		4
        /*0060*/ 	.byte	0x04, 0x0a
        /*0062*/ 	.short	(.L_41 - .L_40)
	.align		4
.L_40:
        /*0064*/ 	.word	index@(.nv.constant0._Z18detectChangeKernelPii)
        /*0068*/ 	.short	0x0380
        /*006a*/ 	.short	0x000c


	//----- nvinfo : EIATTR_SW_WAR
	.align		4
.L_41:
        /*006c*/ 	.byte	0x04, 0x36
        /*006e*/ 	.short	(.L_43 - .L_42)
.L_42:
        /*0070*/ 	.word	0x00000008
.L_43:


//--------------------- .nv.callgraph             --------------------------
	.section	.nv.callgraph,"",@"SHT_CUDA_CALLGRAPH"
	.align	4
	.sectionentsize	8
	.align		4
        /*0000*/ 	.word	0x00000000
	.align		4
        /*0004*/ 	.word	0xffffffff
	.align		4
        /*0008*/ 	.word	index@(_Z18detectChangeKernelPii)
	.align		4
        /*000c*/ 	.word	index@(vprintf)
	.align		4
        /*0010*/ 	.word	0x00000000
	.align		4
        /*0014*/ 	.word	0xfffffffe
	.align		4
        /*0018*/ 	.word	0x00000000
	.align		4
        /*001c*/ 	.word	0xfffffffd
	.align		4
        /*0020*/ 	.word	0x00000000
	.align		4
        /*0024*/ 	.word	0xfffffffc


//--------------------- .nv.constant4             --------------------------
	.section	.nv.constant4,"a",@progbits
	.align	8
	.align		8
.nv.constant4:
        /*0000*/ 	.dword	$str
	.align		8
        /*0008*/ 	.dword	$str$1
	.align		8
        /*0010*/ 	.dword	vprintf


//--------------------- .text._Z17updateValueKernelPii --------------------------
	.section	.text._Z17updateValueKernelPii,"ax",@progbits
	.align	128
        .global         _Z17updateValueKernelPii
        .type           _Z17updateValueKernelPii,@function
        .size           _Z17updateValueKernelPii,(.L_x_8 - _Z17updateValueKernelPii)
        .other          _Z17updateValueKernelPii,@"STO_CUDA_ENTRY STV_DEFAULT"
_Z17updateValueKernelPii:
.text._Z17updateValueKernelPii:
[----:B------:R-:W-:Y:S08]  /*0000*/  LDC R1, c[0x0][0x37c] ;  /* 0x0000df00ff017b82 */ /* 0x000ff00000000800 */
[----:B------:R-:W0:Y:S01]  /*0010*/  LDC R5, c[0x0][0x388] ;  /* 0x0000e200ff057b82 */ /* 0x000e220000000800 */
[----:B------:R-:W0:Y:S07]  /*0020*/  LDCU.64 UR4, c[0x0][0x358] ;  /* 0x00006b00ff0477ac */ /* 0x000e2e0008000a00 */
[----:B------:R-:W0:Y:S02]  /*0030*/  LDC.64 R2, c[0x0][0x380] ;  /* 0x0000e000ff027b82 */ /* 0x000e240000000a00 */
[----:B0-----:R-:W-:Y:S01]  /*0040*/  STG.E desc[UR4][R2.64], R5 ;  /* 0x0000000502007986 */ /* 0x001fe2000c101904 */
[----:B------:R-:W-:Y:S05]  /*0050*/  EXIT ;  /* 0x000000000000794d */ /* 0x000fea0003800000 */
.L_x_0:
[----:B------:R-:W-:-:S00]  /*0060*/  BRA `(.L_x_0) ;  /* 0xfffffffc00fc7947 */ /* 0x000fc0000383ffff */
[----:B------:R-:W-:-:S00]  /*0070*/  NOP ;  /* 0x0000000000007918 */ /* 0x000fc00000000000 */
        /* <DEDUP_REMOVED lines=8> */
.L_x_8:


//--------------------- .text._Z18detectChangeKernelPii --------------------------
	.section	.text._Z18detectChangeKernelPii,"ax",@progbits
	.align	128
        .global         _Z18detectChangeKernelPii
        .type           _Z18detectChangeKernelPii,@function
        .size           _Z18detectChangeKernelPii,(.L_x_9 - _Z18detectChangeKernelPii)
        .other          _Z18detectChangeKernelPii,@"STO_CUDA_ENTRY STV_DEFAULT"
_Z18detectChangeKernelPii:
.text._Z18detectChangeKernelPii:
[----:B------:R-:W0:Y:S08]  /*0000*/  LDC R1, c[0x0][0x37c] ;  /* 0x0000df00ff017b82 */ /* 0x000e300000000800 */
[----:B------:R-:W1:Y:S01]  /*0010*/  LDC.64 R2, c[0x0][0x380] ;  /* 0x0000e000ff027b82 */ /* 0x000e620000000a00 */
[----:B------:R-:W1:Y:S01]  /*0020*/  LDCU.64 UR36, c[0x0][0x358] ;  /* 0x00006b00ff2477ac */ /* 0x000e620008000a00 */
[----:B------:R-:W2:Y:S01]  /*0030*/  LDCU UR4, c[0x0][0x388] ;  /* 0x00007100ff0477ac */ /* 0x000ea20008000800 */
[----:B-1----:R-:W2:Y:S02]  /*0040*/  LDG.E R2, desc[UR36][R2.64] ;  /* 0x0000002402027981 */ /* 0x002ea4000c1e1900 */
[----:B--2---:R-:W-:-:S13]  /*0050*/  ISETP.NE.AND P0, PT, R2, UR4, PT ;  /* 0x0000000402007c0c */ /* 0x004fda000bf05270 */
[----:B0-----:R-:W-:Y:S05]  /*0060*/  @!P0 BRA `(.L_x_1) ;  /* 0x0000000000648947 */ /* 0x001fea0003800000 */
[----:B------:R-:W-:Y:S01]  /*0070*/  BSSY.RECONVERGENT B7, `(.L_x_1) ;  /* 0x0000018000077945 */ /* 0x000fe20003800200 */
[----:B------:R-:W-:Y:S01]  /*0080*/  IMAD.MOV.U32 R0, RZ, RZ, RZ ;  /* 0x000000ffff007224 */ /* 0x000fe200078e00ff */
[----:B------:R-:W0:Y:S06]  /*0090*/  LDCU UR38, c[0x0][0x388] ;  /* 0x00007100ff2677ac */ /* 0x000e2c0008000800 */
.L_x_5:
[----:B-1----:R-:W-:Y:S01]  /*00a0*/  IMAD.MOV.U32 R3, RZ, RZ, 0x68c26139 ;  /* 0x68c26139ff037424 */ /* 0x002fe200078e00ff */
[----:B------:R-:W-:Y:S01]  /*00b0*/  BSSY.RECONVERGENT B6, `(.L_x_2) ;  /* 0x0000010000067945 */ /* 0x000fe20003800200 */
[C---:B------:R-:W-:Y:S02]  /*00c0*/  VIADD R16, R0.reuse, 0x1 ;  /* 0x0000000100107836 */ /* 0x040fe40000000000 */
[----:B------:R-:W-:-:S05]  /*00d0*/  IMAD R3, R0, R3, 0x68c26139 ;  /* 0x68c2613900037424 */ /* 0x000fca00078e0203 */
[----:B------:R-:W-:-:S04]  /*00e0*/  SHF.L.W.U32.HI R3, R3, 0x1a, R3 ;  /* 0x0000001a03037819 */ /* 0x000fc80000010e03 */
[----:B------:R-:W-:-:S13]  /*00f0*/  ISETP.GT.U32.AND P0, PT, R3, 0x10c6, PT ;  /* 0x000010c60300780c */ /* 0x000fda0003f04070 */
[----:B------:R-:W-:Y:S05]  /*0100*/  @P0 BRA `(.L_x_3) ;  /* 0x0000000000280947 */ /* 0x000fea0003800000 */
[----:B------:R-:W-:Y:S01]  /*0110*/  MOV R0, 0x10 ;  /* 0x0000001000007802 */ /* 0x000fe20000000f00 */
[----:B------:R-:W1:Y:S01]  /*0120*/  LDCU.64 UR4, c[0x4][URZ] ;  /* 0x01000000ff0477ac */ /* 0x000e620008000a00 */
[----:B------:R-:W-:Y:S02]  /*0130*/  CS2R R6, SRZ ;  /* 0x0000000000067805 */ /* 0x000fe4000001ff00 */
[----:B------:R2:W3:Y:S01]  /*0140*/  LDC.64 R2, c[0x4][R0] ;  /* 0x0100000000027b82 */ /* 0x0004e20000000a00 */
[----:B-1----:R-:W-:Y:S02]  /*0150*/  IMAD.U32 R4, RZ, RZ, UR4 ;  /* 0x00000004ff047e24 */ /* 0x002fe4000f8e00ff */
[----:B--2---:R-:W-:-:S07]  /*0160*/  IMAD.U32 R5, RZ, RZ, UR5 ;  /* 0x00000005ff057e24 */ /* 0x004fce000f8e00ff */
[----:B------:R-:W-:-:S07]  /*0170*/  LEPC R20, `(.L_x_4) ;  /* 0x000000001014794e */ /* 0x000fce0000000000 */
[----:B0--3--:R-:W-:Y:S05]  /*0180*/  CALL.ABS.NOINC R2 ;  /* 0x0000000002007343 */ /* 0x009fea0003c00000 */
.L_x_4:
[----:B------:R-:W0:Y:S02]  /*0190*/  LDC.64 R2, c[0x0][0x380] ;  /* 0x0000e000ff027b82 */ /* 0x000e240000000a00 */
[----:B0-----:R1:W5:Y:S02]  /*01a0*/  LDG.E R2, desc[UR36][R2.64] ;  /* 0x0000002402027981 */ /* 0x001364000c1e1900 */
.L_x_3:
[----:B0-----:R-:W-:Y:S05]  /*01b0*/  BSYNC.RECONVERGENT B6 ;  /* 0x0000000000067941 */ /* 0x001fea0003800200 */
.L_x_2:
[----:B-----5:R-:W-:Y:S01]  /*01c0*/  ISETP.NE.AND P0, PT, R2, UR38, PT ;  /* 0x0000002602007c0c */ /* 0x020fe2000bf05270 */
[----:B------:R-:W-:-:S12]  /*01d0*/  IMAD.MOV.U32 R0, RZ, RZ, R16 ;  /* 0x000000ffff007224 */ /* 0x000fd800078e0010 */
[----:B------:R-:W-:Y:S05]  /*01e0*/  @P0 BRA `(.L_x_5) ;  /* 0xfffffffc00ac0947 */ /* 0x000fea000383ffff */
[----:B------:R-:W-:Y:S05]  /*01f0*/  BSYNC.RECONVERGENT B7 ;  /* 0x0000000000077941 */ /* 0x000fea0003800200 */
.L_x_1:
[----:B------:R-:W-:Y:S01]  /*0200*/  MOV R0, 0x10 ;  /* 0x0000001000007802 */ /* 0x000fe20000000f00 */
[----:B------:R-:W0:Y:S01]  /*0210*/  LDCU.64 UR4, c[0x4][0x8] ;  /* 0x01000100ff0477ac */ /* 0x000e220008000a00 */
[----:B------:R-:W-:Y:S02]  /*0220*/  CS2R R6, SRZ ;  /* 0x0000000000067805 */ /* 0x000fe4000001ff00 */
[----:B-1----:R1:W2:Y:S01]  /*0230*/  LDC.64 R2, c[0x4][R0] ;  /* 0x0100000000027b82 */ /* 0x0022a20000000a00 */
[----:B0-----:R-:W-:Y:S02]  /*0240*/  IMAD.U32 R4, RZ, RZ, UR4 ;  /* 0x00000004ff047e24 */ /* 0x001fe4000f8e00ff */
[----:B-1----:R-:W-:-:S07]  /*0250*/  IMAD.U32 R5, RZ, RZ, UR5 ;  /* 0x00000005ff057e24 */ /* 0x002fce000f8e00ff */
[----:B------:R-:W-:-:S07]  /*0260*/  LEPC R20, `(.L_x_6) ;  /* 0x000000001014794e */ /* 0x000fce0000000000 */
[----:B--2---:R-:W-:Y:S05]  /*0270*/  CALL.ABS.NOINC R2 ;  /* 0x0000000002007343 */ /* 0x004fea0003c00000 */
.L_x_6:
[----:B------:R-:W-:Y:S05]  /*0280*/  EXIT ;  /* 0x000000000000794d */ /* 0x000fea0003800000 */
.L_x_7:
        /* <DEDUP_REMOVED lines=15> */
.L_x_9:


//--------------------- .nv.global.init           --------------------------
	.section	.nv.global.init,"aw",@progbits
.nv.global.init:
	.type		$str,@object
	.size		$str,($str$1 - $str)
$str:
        /*0000*/ 	.byte	0x73, 0x74, 0x69, 0x6c, 0x6c, 0x20, 0x6c, 0x6f, 0x6f, 0x70, 0x0a, 0x00
	.type		$str$1,@object
	.size		$str$1,(.L_1 - $str$1)
$str$1:
        /*000c*/ 	.byte	0x43, 0x68, 0x61, 0x6e, 0x67, 0x65, 0x20, 0x64, 0x65, 0x74, 0x65, 0x63, 0x74, 0x65, 0x64, 0x20
        /*001c*/ 	.byte	0x69, 0x6e, 0x20, 0x47, 0x50, 0x55, 0x31, 0x27, 0x73, 0x20, 0x6d, 0x65, 0x6d, 0x6f, 0x72, 0x79
        /*002c*/ 	.byte	0x20, 0x62, 0x79, 0x20, 0x47, 0x50, 0x55, 0x31, 0x0a, 0x00
.L_1:


//--------------------- .nv.shared.reserved.0     --------------------------
	.section	.nv.shared.reserved.0,"aw",@nobits
	.weak		__nv_reservedSMEM_offset_0_alias
	.size		__nv_reservedSMEM_offset_0_alias, 0, 64
	.other		__nv_reservedSMEM_offset_0_alias,@"STO_CUDA_RESERVED_SHARED STV_DEFAULT"
__nv_reservedSMEM_offset_0_alias:
	.zero		0
	.zero		64


//--------------------- .nv.constant0._Z17updateValueKernelPii --------------------------
	.section	.nv.constant0._Z17updateValueKernelPii,"a",@progbits
	.sectionflags	@""
	.align	4
.nv.constant0._Z17updateValueKernelPii:
	.zero		908


//--------------------- .nv.constant0._Z18detectChangeKernelPii --------------------------
	.section	.nv.constant0._Z18detectChangeKernelPii,"a",@progbits
	.sectionflags	@""
	.align	4
.nv.constant0._Z18detectChangeKernelPii:
	.zero		908


//--------------------- SYMBOLS --------------------------

	.type		.nv.reservedSmem.offset0,@object
	.size		.nv.reservedSmem.offset0,0x4
	.type		vprintf,@function
